	.headerflags	@"EF_CUDA_TEXMODE_UNIFIED EF_CUDA_64BIT_ADDRESS EF_CUDA_ACCELERATORS EF_CUDA_SM90 EF_CUDA_VIRTUAL_SM(EF_CUDA_SM90)"
	.elftype	@"ET_EXEC"


//--------------------- .nv.info                  --------------------------
	.section	.nv.info,"",@"SHT_CUDA_INFO"
	.align	4


	//----- nvinfo : EIATTR_REGCOUNT
	.align		4
        /*0000*/ 	.byte	0x04, 0x2f
        /*0002*/ 	.short	(.L_3 - .L_2)
	.align		4
.L_2:
        /*0004*/ 	.word	index@(triton_poi_fused_add_div_sqrt_19)
        /*0008*/ 	.word	0x00000016


	//----- nvinfo : EIATTR_MIN_STACK_SIZE
	.align		4
.L_3:
        /*000c*/ 	.byte	0x04, 0x12
        /*000e*/ 	.short	(.L_5 - .L_4)
	.align		4
.L_4:
        /*0010*/ 	.word	index@(triton_poi_fused_add_div_sqrt_19)
        /*0014*/ 	.word	0x00000000


	//----- nvinfo : EIATTR_FRAME_SIZE
	.align		4
.L_5:
        /*0018*/ 	.byte	0x04, 0x11
        /*001a*/ 	.short	(.L_7 - .L_6)
	.align		4
.L_6:
        /*001c*/ 	.word	index@(triton_poi_fused_add_div_sqrt_19)
        /*0020*/ 	.word	0x00000000


	//----- nvinfo : EIATTR_MIN_STACK_SIZE
	.align		4
.L_7:
        /*0024*/ 	.byte	0x04, 0x12
        /*0026*/ 	.short	(.L_9 - .L_8)
	.align		4
.L_8:
        /*0028*/ 	.word	index@(triton_poi_fused_add_div_sqrt_19)
        /*002c*/ 	.word	0x00000000
.L_9:


//--------------------- .nv.info.triton_poi_fused_add_div_sqrt_19 --------------------------
	.section	.nv.info.triton_poi_fused_add_div_sqrt_19,"",@"SHT_CUDA_INFO"
	.sectionflags	@""
	.align	4


	//----- nvinfo : EIATTR_CUDA_API_VERSION
	.align		4
        /*0000*/ 	.byte	0x04, 0x37
        /*0002*/ 	.short	(.L_11 - .L_10)
.L_10:
        /*0004*/ 	.word	0x0000007c


	//----- nvinfo : EIATTR_KPARAM_INFO
	.align		4
.L_11:
        /*0008*/ 	.byte	0x04, 0x17
        /*000a*/ 	.short	(.L_13 - .L_12)
.L_12:
        /*000c*/ 	.word	0x00000000
        /*0010*/ 	.short	0x0002
        /*0012*/ 	.short	0x0010
        /*0014*/ 	.byte	0x00, 0xf0, 0x11, 0x00


	//----- nvinfo : EIATTR_KPARAM_INFO
	.align		4
.L_13:
        /*0018*/ 	.byte	0x04, 0x17
        /*001a*/ 	.short	(.L_15 - .L_14)
.L_14:
        /*001c*/ 	.word	0x00000000
        /*0020*/ 	.short	0x0001
        /*0022*/ 	.short	0x0008
        /*0024*/ 	.byte	0x00, 0xf4, 0x21, 0x00


	//----- nvinfo : EIATTR_KPARAM_INFO
	.align		4
.L_15:
        /*0028*/ 	.byte	0x04, 0x17
        /*002a*/ 	.short	(.L_17 - .L_16)
.L_16:
        /*002c*/ 	.word	0x00000000
        /*0030*/ 	.short	0x0000
        /*0032*/ 	.short	0x0000
        /*0034*/ 	.byte	0x00, 0xf4, 0x21, 0x00


	//----- nvinfo : EIATTR_SPARSE_MMA_MASK
	.align		4
.L_17:
        /*0038*/ 	.byte	0x03, 0x50
        /*003a*/ 	.short	0x0000


	//----- nvinfo : EIATTR_MAXREG_COUNT
	.align		4
        /*003c*/ 	.byte	0x03, 0x1b
        /*003e*/ 	.short	0x00ff


	//----- nvinfo : EIATTR_EXIT_INSTR_OFFSETS
	.align		4
        /*0040*/ 	.byte	0x04, 0x1c
        /*0042*/ 	.short	(.L_19 - .L_18)


	//   ....[0]....
.L_18:
        /*0044*/ 	.word	0x00000510


	//   ....[1]....
        /*0048*/ 	.word	0x00000530


	//----- nvinfo : EIATTR_REQNTID
	.align		4
.L_19:
        /*004c*/ 	.byte	0x04, 0x10
        /*004e*/ 	.short	(.L_21 - .L_20)
.L_20:
        /*0050*/ 	.word	0x00000080
        /*0054*/ 	.word	0x00000001
        /*0058*/ 	.word	0x00000001


	//----- nvinfo : EIATTR_CBANK_PARAM_SIZE
	.align		4
.L_21:
        /*005c*/ 	.byte	0x03, 0x19
        /*005e*/ 	.short	0x0014


	//----- nvinfo : EIATTR_PARAM_CBANK
	.align		4
        /*0060*/ 	.byte	0x04, 0x0a
        /*0062*/ 	.short	(.L_23 - .L_22)
	.align		4
.L_22:
        /*0064*/ 	.word	index@(.nv.constant0.triton_poi_fused_add_div_sqrt_19)
        /*0068*/ 	.short	0x0210
        /*006a*/ 	.short	0x0014


	//----- nvinfo : EIATTR_SW_WAR
	.align		4
.L_23:
        /*006c*/ 	.byte	0x04, 0x36
        /*006e*/ 	.short	(.L_25 - .L_24)
.L_24:
        /*0070*/ 	.word	0x00000008
.L_25:


//--------------------- .nv.callgraph             --------------------------
	.section	.nv.callgraph,"",@"SHT_CUDA_CALLGRAPH"
	.align	4
	.sectionentsize	8
	.align		4
        /*0000*/ 	.word	0x00000000
	.align		4
        /*0004*/ 	.word	0xffffffff
	.align		4
        /*0008*/ 	.word	0x00000000
	.align		4
        /*000c*/ 	.word	0xfffffffe
	.align		4
        /*0010*/ 	.word	0x00000000
	.align		4
        /*0014*/ 	.word	0xfffffffd
	.align		4
        /*0018*/ 	.word	0x00000000
	.align		4
        /*001c*/ 	.word	0xfffffffc


//--------------------- .nv.constant4             --------------------------
	.section	.nv.constant4,"a",@progbits
	.align	8
	.align		8
.nv.constant4:
        /*0000*/ 	.dword	_$_str
	.align		8
        /*0008*/ 	.dword	_$_str_$_2


//--------------------- .text.triton_poi_fused_add_div_sqrt_19 --------------------------
	.section	.text.triton_poi_fused_add_div_sqrt_19,"ax",@progbits
	.align	128
        .global         triton_poi_fused_add_div_sqrt_19
        .type           triton_poi_fused_add_div_sqrt_19,@function
        .size           triton_poi_fused_add_div_sqrt_19,(.L_x_1 - triton_poi_fused_add_div_sqrt_19)
        .other          triton_poi_fused_add_div_sqrt_19,@"STO_CUDA_ENTRY STV_DEFAULT"
triton_poi_fused_add_div_sqrt_19:
.text.triton_poi_fused_add_div_sqrt_19:
[----:B------:R-:W0:Y:S02]  /*0000*/  LDC R1, c[0x0][0x28] ;  /* 0x00000a00ff017b82 */ /* 0x000e240000000800 */
[----:B------:R-:W1:Y:S01]  /*0010*/  S2R R0, SR_TID.X ;  /* 0x0000000000007919 */ /* 0x000e620000002100 */
[----:B------:R-:W-:Y:S01]  /*0020*/  ULDC.64 UR4, c[0x0][0x208] ;  /* 0x0000820000047ab9 */ /* 0x000fe20000000a00 */
[----:B------:R-:W2:Y:S01]  /*0030*/  S2R R3, SR_CTAID.X ;  /* 0x0000000000037919 */ /* 0x000ea20000002500 */
[----:B-1----:R-:W-:-:S04]  /*0040*/  SHF.L.U32 R0, R0, 0x2, RZ ;  /* 0x0000000200007819 */ /* 0x002fc800000006ff */
[----:B------:R-:W-:-:S04]  /*0050*/  LOP3.LUT R0, R0, 0x1fc, RZ, 0xc0, !PT ;  /* 0x000001fc00007812 */ /* 0x000fc800078ec0ff */
[----:B--2---:R-:W-:Y:S02]  /*0060*/  LEA R0, R3, R0, 0x9 ;  /* 0x0000000003007211 */ /* 0x004fe400078e48ff */
[----:B------:R-:W1:Y:S02]  /*0070*/  LDC.64 R2, c[0x0][0x218] ;  /* 0x00008600ff027b82 */ /* 0x000e640000000a00 */
[----:B------:R-:W-:Y:S01]  /*0080*/  IADD3 R4, R0, 0x1, RZ ;  /* 0x0000000100047810 */ /* 0x000fe20007ffe0ff */
[----:B------:R-:W-:Y:S01]  /*0090*/  IMAD.HI R5, R0, 0x5397829d, RZ ;  /* 0x5397829d00057827 */ /* 0x000fe200078e02ff */
[----:B------:R-:W-:Y:S02]  /*00a0*/  IADD3 R8, R0, 0x2, RZ ;  /* 0x0000000200087810 */ /* 0x000fe40007ffe0ff */
[----:B------:R-:W-:Y:S01]  /*00b0*/  IADD3 R9, R0, 0x3, RZ ;  /* 0x0000000300097810 */ /* 0x000fe20007ffe0ff */
[----:B------:R-:W-:Y:S01]  /*00c0*/  IMAD.HI R10, R4, 0x5397829d, RZ ;  /* 0x5397829d040a7827 */ /* 0x000fe200078e02ff */
[----:B------:R-:W-:-:S02]  /*00d0*/  SHF.R.U32.HI R6, RZ, 0x1f, R5 ;  /* 0x0000001fff067819 */ /* 0x000fc40000011605 */
[----:B------:R-:W-:Y:S01]  /*00e0*/  ISETP.GE.AND P4, PT, R0, 0xc400, PT ;  /* 0x0000c4000000780c */ /* 0x000fe20003f86270 */
[----:B------:R-:W-:Y:S01]  /*00f0*/  IMAD.HI R12, R8, 0x5397829d, RZ ;  /* 0x5397829d080c7827 */ /* 0x000fe200078e02ff */
[CC--:B------:R-:W-:Y:S02]  /*0100*/  LEA.HI.SX32 R7, R5.reuse, R6.reuse, 0x1c ;  /* 0x0000000605077211 */ /* 0x0c0fe400078fe2ff */
[----:B------:R-:W-:Y:S01]  /*0110*/  LEA.HI.SX32 R5, R5, R6, 0x14 ;  /* 0x0000000605057211 */ /* 0x000fe200078fa2ff */
[----:B------:R-:W-:Y:S01]  /*0120*/  IMAD.HI R14, R9, 0x5397829d, RZ ;  /* 0x5397829d090e7827 */ /* 0x000fe200078e02ff */
[----:B------:R-:W-:Y:S02]  /*0130*/  SHF.R.U32.HI R11, RZ, 0x1f, R10 ;  /* 0x0000001fff0b7819 */ /* 0x000fe4000001160a */
[----:B------:R-:W-:Y:S01]  /*0140*/  SHF.R.U32.HI R13, RZ, 0x1f, R12 ;  /* 0x0000001fff0d7819 */ /* 0x000fe2000001160c */
[----:B------:R-:W-:Y:S01]  /*0150*/  IMAD R6, R7, -0x31, R0 ;  /* 0xffffffcf07067824 */ /* 0x000fe200078e0200 */
[----:B------:R-:W-:-:S02]  /*0160*/  SHF.R.U32.HI R7, RZ, 0x1f, R14 ;  /* 0x0000001fff077819 */ /* 0x000fc4000001160e */
[----:B------:R-:W-:Y:S01]  /*0170*/  LEA.HI.SX32 R11, R10, R11, 0x1c ;  /* 0x0000000b0a0b7211 */ /* 0x000fe200078fe2ff */
[----:B------:R-:W-:Y:S01]  /*0180*/  IMAD R15, R5, 0x31, R6 ;  /* 0x00000031050f7824 */ /* 0x000fe200078e0206 */
[----:B------:R-:W-:Y:S02]  /*0190*/  LEA.HI.SX32 R13, R12, R13, 0x1c ;  /* 0x0000000d0c0d7211 */ /* 0x000fe400078fe2ff */
[----:B------:R-:W-:Y:S01]  /*01a0*/  LEA.HI.SX32 R14, R14, R7, 0x1c ;  /* 0x000000070e0e7211 */ /* 0x000fe200078fe2ff */
[----:B------:R-:W-:Y:S01]  /*01b0*/  IMAD R10, R11, -0x31, R4 ;  /* 0xffffffcf0b0a7824 */ /* 0x000fe200078e0204 */
[----:B------:R-:W-:Y:S01]  /*01c0*/  HFMA2.MMA R4, -RZ, RZ, 0, 0 ;  /* 0x00000000ff047435 */ /* 0x000fe200000001ff */
[----:B------:R-:W-:Y:S02]  /*01d0*/  IMAD R8, R13, -0x31, R8 ;  /* 0xffffffcf0d087824 */ /* 0x000fe400078e0208 */
[----:B------:R-:W-:Y:S02]  /*01e0*/  IMAD R14, R14, -0x31, R9 ;  /* 0xffffffcf0e0e7824 */ /* 0x000fe400078e0209 */
[----:B-1----:R-:W-:Y:S01]  /*01f0*/  IMAD.WIDE R6, R15, 0x4, R2 ;  /* 0x000000040f067825 */ /* 0x002fe200078e0202 */
[----:B------:R-:W-:-:S03]  /*0200*/  CS2R R18, SRZ ;  /* 0x0000000000127805 */ /* 0x000fc6000001ff00 */
[C---:B------:R-:W-:Y:S01]  /*0210*/  IMAD R13, R5.reuse, 0x31, R10 ;  /* 0x00000031050d7824 */ /* 0x040fe200078e020a */
[----:B------:R-:W2:Y:S01]  /*0220*/  @!P4 LDG.E.EL R4, desc[UR4][R6.64] ;  /* 0x000000040604c981 */ /* 0x000ea2000c2e1900 */
[C---:B------:R-:W-:Y:S02]  /*0230*/  IMAD R15, R5.reuse, 0x31, R8 ;  /* 0x00000031050f7824 */ /* 0x040fe400078e0208 */
[----:B------:R-:W-:Y:S01]  /*0240*/  IMAD R17, R5, 0x31, R14 ;  /* 0x0000003105117824 */ /* 0x000fe200078e020e */
[----:B------:R-:W-:Y:S01]  /*0250*/  MOV R5, RZ ;  /* 0x000000ff00057202 */ /* 0x000fe20000000f00 */
[----:B------:R-:W-:-:S04]  /*0260*/  IMAD.WIDE R12, R13, 0x4, R2 ;  /* 0x000000040d0c7825 */ /* 0x000fc800078e0202 */
[--C-:B------:R-:W-:Y:S01]  /*0270*/  IMAD.WIDE R14, R15, 0x4, R2.reuse ;  /* 0x000000040f0e7825 */ /* 0x100fe200078e0202 */
[----:B------:R-:W3:Y:S03]  /*0280*/  @!P4 LDG.E.EL R18, desc[UR4][R12.64] ;  /* 0x000000040c12c981 */ /* 0x000ee6000c2e1900 */
[----:B------:R-:W-:Y:S01]  /*0290*/  IMAD.WIDE R16, R17, 0x4, R2 ;  /* 0x0000000411107825 */ /* 0x000fe200078e0202 */
[----:B------:R-:W4:Y:S01]  /*02a0*/  @!P4 LDG.E.EL R5, desc[UR4][R14.64] ;  /* 0x000000040e05c981 */ /* 0x000f22000c2e1900 */
[----:B------:R-:W1:Y:S03]  /*02b0*/  LDC.64 R2, c[0x0][0x210] ;  /* 0x00008400ff027b82 */ /* 0x000e660000000a00 */
[----:B------:R-:W5:Y:S01]  /*02c0*/  @!P4 LDG.E.EL R19, desc[UR4][R16.64] ;  /* 0x000000041013c981 */ /* 0x000f62000c2e1900 */
[----:B------:R-:W-:-:S02]  /*02d0*/  CS2R R8, SRZ ;  /* 0x0000000000087805 */ /* 0x000fc4000001ff00 */
[----:B------:R-:W-:Y:S01]  /*02e0*/  CS2R R10, SRZ ;  /* 0x00000000000a7805 */ /* 0x000fe2000001ff00 */
[----:B-1----:R-:W-:-:S05]  /*02f0*/  IMAD.WIDE R2, R0, 0x4, R2 ;  /* 0x0000000400027825 */ /* 0x002fca00078e0202 */
[----:B------:R-:W5:Y:S01]  /*0300*/  @!P4 LDG.E.128 R8, desc[UR4][R2.64] ;  /* 0x000000040208c981 */ /* 0x000f62000c1e1d00 */
[----:B--2---:R-:W-:-:S06]  /*0310*/  FADD R4, R4, 9.9999997171806853657e-10 ;  /* 0x3089705f04047421 */ /* 0x004fcc0000000000 */
[----:B------:R-:W1:Y:S01]  /*0320*/  MUFU.SQRT R4, R4 ;  /* 0x0000000400047308 */ /* 0x000e620000002000 */
[----:B---3--:R-:W-:Y:S01]  /*0330*/  FADD R18, R18, 9.9999997171806853657e-10 ;  /* 0x3089705f12127421 */ /* 0x008fe20000000000 */
[----:B----4-:R-:W-:-:S06]  /*0340*/  FADD R5, R5, 9.9999997171806853657e-10 ;  /* 0x3089705f05057421 */ /* 0x010fcc0000000000 */
[----:B------:R-:W2:Y:S01]  /*0350*/  MUFU.SQRT R18, R18 ;  /* 0x0000001200127308 */ /* 0x000ea20000002000 */
[----:B-----5:R-:W-:Y:S01]  /*0360*/  FADD R19, R19, 9.9999997171806853657e-10 ;  /* 0x3089705f13137421 */ /* 0x020fe20000000000 */
[----:B-1----:R-:W-:-:S06]  /*0370*/  FADD R0, R4, 1.00000001335143196e-10 ;  /* 0x2edbe6ff04007421 */ /* 0x002fcc0000000000 */
[----:B------:R-:W1:Y:S01]  /*0380*/  MUFU.SQRT R5, R5 ;  /* 0x0000000500057308 */ /* 0x000e620000002000 */
[----:B------:R-:W-:Y:S01]  /*0390*/  FSETP.GT.AND P0, PT, R0, 8.50705917302346158658e+37, PT ;  /* 0x7e8000000000780b */ /* 0x000fe20003f04000 */
[----:B--2---:R-:W-:-:S06]  /*03a0*/  FADD R6, R18, 1.00000001335143196e-10 ;  /* 0x2edbe6ff12067421 */ /* 0x004fcc0000000000 */
[----:B------:R-:W2:Y:S01]  /*03b0*/  MUFU.SQRT R19, R19 ;  /* 0x0000001300137308 */ /* 0x000ea20000002000 */
[----:B------:R-:W-:Y:S01]  /*03c0*/  FSETP.GT.AND P1, PT, R6, 8.50705917302346158658e+37, PT ;  /* 0x7e8000000600780b */ /* 0x000fe20003f24000 */
[----:B-1----:R-:W-:-:S04]  /*03d0*/  FADD R7, R5, 1.00000001335143196e-10 ;  /* 0x2edbe6ff05077421 */ /* 0x002fc80000000000 */
[----:B------:R-:W-:Y:S01]  /*03e0*/  @P0 FMUL R0, R0, 0.25 ;  /* 0x3e80000000000820 */ /* 0x000fe20000400000 */
[----:B------:R-:W-:-:S03]  /*03f0*/  FSETP.GT.AND P2, PT, R7, 8.50705917302346158658e+37, PT ;  /* 0x7e8000000700780b */ /* 0x000fc60003f44000 */
[----:B------:R-:W1:Y:S01]  /*0400*/  MUFU.RCP R5, R0 ;  /* 0x0000000000057308 */ /* 0x000e620000001000 */
[----:B------:R-:W-:Y:S01]  /*0410*/  @P0 FMUL R8, R8, 0.25 ;  /* 0x3e80000008080820 */ /* 0x000fe20000400000 */
[----:B--2---:R-:W-:Y:S02]  /*0420*/  FADD R4, R19, 1.00000001335143196e-10 ;  /* 0x2edbe6ff13047421 */ /* 0x004fe40000000000 */
[----:B------:R-:W-:Y:S01]  /*0430*/  @P1 FMUL R6, R6, 0.25 ;  /* 0x3e80000006061820 */ /* 0x000fe20000400000 */
[----:B------:R-:W-:Y:S02]  /*0440*/  @P1 FMUL R9, R9, 0.25 ;  /* 0x3e80000009091820 */ /* 0x000fe40000400000 */
[----:B------:R-:W-:-:S03]  /*0450*/  FSETP.GT.AND P3, PT, R4, 8.50705917302346158658e+37, PT ;  /* 0x7e8000000400780b */ /* 0x000fc60003f64000 */
[----:B------:R-:W2:Y:S01]  /*0460*/  MUFU.RCP R6, R6 ;  /* 0x0000000600067308 */ /* 0x000ea20000001000 */
[----:B------:R-:W-:Y:S01]  /*0470*/  @P2 FMUL R7, R7, 0.25 ;  /* 0x3e80000007072820 */ /* 0x000fe20000400000 */
[----:B------:R-:W-:Y:S01]  /*0480*/  @P2 FMUL R10, R10, 0.25 ;  /* 0x3e8000000a0a2820 */ /* 0x000fe20000400000 */
[----:B-1----:R-:W-:-:S05]  /*0490*/  FMUL R8, R5, R8 ;  /* 0x0000000805087220 */ /* 0x002fca0000400000 */
[----:B------:R-:W1:Y:S02]  /*04a0*/  MUFU.RCP R7, R7 ;  /* 0x0000000700077308 */ /* 0x000e640000001000 */
[----:B------:R-:W-:Y:S01]  /*04b0*/  @P3 FMUL R4, R4, 0.25 ;  /* 0x3e80000004043820 */ /* 0x000fe20000400000 */
[----:B------:R-:W-:Y:S01]  /*04c0*/  @P3 FMUL R11, R11, 0.25 ;  /* 0x3e8000000b0b3820 */ /* 0x000fe20000400000 */
[----:B--2---:R-:W-:-:S04]  /*04d0*/  FMUL R9, R6, R9 ;  /* 0x0000000906097220 */ /* 0x004fc80000400000 */
[----:B------:R-:W2:Y:S01]  /*04e0*/  MUFU.RCP R4, R4 ;  /* 0x0000000400047308 */ /* 0x000ea20000001000 */
[----:B-1----:R-:W-:Y:S01]  /*04f0*/  FMUL R10, R7, R10 ;  /* 0x0000000a070a7220 */ /* 0x002fe20000400000 */
[----:B--2---:R-:W-:Y:S01]  /*0500*/  FMUL R11, R4, R11 ;  /* 0x0000000b040b7220 */ /* 0x004fe20000400000 */
[----:B------:R-:W-:Y:S06]  /*0510*/  @P4 EXIT ;  /* 0x000000000000494d */ /* 0x000fec0003800000 */
[----:B------:R-:W-:Y:S01]  /*0520*/  STG.E.128 desc[UR4][R2.64], R8 ;  /* 0x0000000802007986 */ /* 0x000fe2000c101d04 */
[----:B------:R-:W-:Y:S05]  /*0530*/  EXIT ;  /* 0x000000000000794d */ /* 0x000fea0003800000 */
.L_x_0:
[----:B------:R-:W-:-:S00]  /*0540*/  BRA `(.L_x_0) ;  /* 0xfffffffc00fc7947 */ /* 0x000fc0000383ffff */
[----:B------:R-:W-:-:S00]  /*0550*/  NOP ;  /* 0x0000000000007918 */ /* 0x000fc00000000000 */
        /* <DEDUP_REMOVED lines=10> */
.L_x_1:


//--------------------- .nv.global.init           --------------------------
	.section	.nv.global.init,"aw",@progbits
.nv.global.init:
	.type		_$_str,@object
	.size		_$_str,(_$_str_$_2 - _$_str)
_$_str:
        /*0000*/ 	.byte	0x5f, 0x5f, 0x43, 0x55, 0x44, 0x41, 0x5f, 0x46, 0x54, 0x5a, 0x00
	.type		_$_str_$_2,@object
	.size		_$_str_$_2,(.L_1 - _$_str_$_2)
_$_str_$_2:
        /*000b*/ 	.byte	0x5f, 0x5f, 0x43, 0x55, 0x44, 0x41, 0x5f, 0x50, 0x52, 0x45, 0x43, 0x5f, 0x53, 0x51, 0x52, 0x54
        /*001b*/ 	.byte	0x00
.L_1:


//--------------------- .nv.constant0.triton_poi_fused_add_div_sqrt_19 --------------------------
	.section	.nv.constant0.triton_poi_fused_add_div_sqrt_19,"a",@progbits
	.sectionflags	@""
	.align	4
.nv.constant0.triton_poi_fused_add_div_sqrt_19:
	.zero		548
